//
// Generated by NVIDIA NVVM Compiler
//
// Compiler Build ID: CL-36424714
// Cuda compilation tools, release 13.0, V13.0.88
// Based on NVVM 20.0.0
//

.version 9.0
.target sm_100
.address_size 64

	// .globl	_Z10m_distancev

.visible .entry _Z10m_distancev()
{


	ret;

}


// ===== COMPILED SASS (sm_100) =====

	.target	sm_100

	.elftype	@"ET_EXEC"


//--------------------- .note.nv.tkinfo           --------------------------
	.section	.note.nv.tkinfo,"",@"SHT_NOTE"
	.sectionflags	@"SHF_NOTE_NV_TKINFO"
	.tkinfo
        /*0018*/ 	.word	0x00000002
        /*0030*/ 	.string	""
        /*0030*/ 	.string	"ptxas"
        /*0030*/ 	.string	"Cuda compilation tools, release 13.0, V13.0.88"
        /*0030*/ 	.string	"Build cuda_13.0.r13.0/compiler.36424714_0"
        /*0030*/ 	.string	"-arch sm_100 -m 64 "



//--------------------- .note.nv.cuinfo           --------------------------
	.section	.note.nv.cuinfo,"",@"SHT_NOTE"
	.sectionflags	@"SHF_NOTE_NV_CUINFO"
        /*0018*/ 	.short	0x0002
        /*001a*/ 	.short	0x0064
        /*001c*/ 	.short	0x0082
	.zero		2


//--------------------- .nv.info                  --------------------------
	.section	.nv.info,"",@"SHT_CUDA_INFO"
	.align	4


	//----- nvinfo : EIATTR_REGCOUNT
	.align		4
        /*0000*/ 	.byte	0x04, 0x2f
        /*0002*/ 	.short	(.L_1 - .L_0)
	.align		4
.L_0:
        /*0004*/ 	.word	index@(_Z10m_distancev)
        /*0008*/ 	.word	0x00000004


	//----- nvinfo : EIATTR_FRAME_SIZE
	.align		4
.L_1:
        /*000c*/ 	.byte	0x04, 0x11
        /*000e*/ 	.short	(.L_3 - .L_2)
	.align		4
.L_2:
        /*0010*/ 	.word	index@(_Z10m_distancev)
        /*0014*/ 	.word	0x00000000


	//----- nvinfo : EIATTR_MIN_STACK_SIZE
	.align		4
.L_3:
        /*0018*/ 	.byte	0x04, 0x12
        /*001a*/ 	.short	(.L_5 - .L_4)
	.align		4
.L_4:
        /*001c*/ 	.word	index@(_Z10m_distancev)
        /*0020*/ 	.word	0x00000000
.L_5:


//--------------------- .nv.compat                --------------------------
	.section	.nv.compat,"",@"SHT_CUDA_COMPAT_INFO"
	.align	4
        /*0000*/ 	.byte	0x02, 0x09, 0x00, 0x00, 0x02, 0x02, 0x01, 0x00, 0x02, 0x05, 0x05, 0x00, 0x03, 0x07, 0x01, 0x01
        /*0010*/ 	.byte	0x02, 0x03, 0x00, 0x00, 0x02, 0x06, 0x01, 0x00, 0x04, 0x0b, 0x08, 0x00, 0x09, 0x00, 0x00, 0x00
        /*0020*/ 	.byte	0x00, 0x00, 0x00, 0x00


//--------------------- .nv.info._Z10m_distancev  --------------------------
	.section	.nv.info._Z10m_distancev,"",@"SHT_CUDA_INFO"
	.sectionflags	@""
	.align	4


	//----- nvinfo : EIATTR_CUDA_API_VERSION
	.align		4
        /*0000*/ 	.byte	0x04, 0x37
        /*0002*/ 	.short	(.L_7 - .L_6)
.L_6:
        /*0004*/ 	.word	0x00000082


	//----- nvinfo : EIATTR_SPARSE_MMA_MASK
	.align		4
.L_7:
        /*0008*/ 	.byte	0x03, 0x50
        /*000a*/ 	.short	0x0000


	//----- nvinfo : EIATTR_MAXREG_COUNT
	.align		4
        /*000c*/ 	.byte	0x03, 0x1b
        /*000e*/ 	.short	0x00ff


	//----- nvinfo : EIATTR_MERCURY_ISA_VERSION
	.align		4
        /*0010*/ 	.byte	0x03, 0x5f
        /*0012*/ 	.short	0x0101


	//----- nvinfo : EIATTR_VRC_CTA_INIT_COUNT
	.align		4
        /*0014*/ 	.byte	0x02, 0x4a
	.zero		1
	.zero		1


	//----- nvinfo : EIATTR_EXIT_INSTR_OFFSETS
	.align		4
        /*0018*/ 	.byte	0x04, 0x1c
        /*001a*/ 	.short	(.L_9 - .L_8)


	//   ....[0]....
.L_8:
        /*001c*/ 	.word	0x00000010


	//----- nvinfo : EIATTR_SW_WAR
	.align		4
.L_9:
        /*0020*/ 	.byte	0x04, 0x36
        /*0022*/ 	.short	(.L_11 - .L_10)
.L_10:
        /*0024*/ 	.word	0x00000008
.L_11:


//--------------------- .nv.callgraph             --------------------------
	.section	.nv.callgraph,"",@"SHT_CUDA_CALLGRAPH"
	.align	4
	.sectionentsize	8
	.align		4
        /*0000*/ 	.word	0x00000000
	.align		4
        /*0004*/ 	.word	0xffffffff
	.align		4
        /*0008*/ 	.word	0x00000000
	.align		4
        /*000c*/ 	.word	0xfffffffe
	.align		4
        /*0010*/ 	.word	0x00000000
	.align		4
        /*0014*/ 	.word	0xfffffffd
	.align		4
        /*0018*/ 	.word	0x00000000
	.align		4
        /*001c*/ 	.word	0xfffffffc


//--------------------- .text._Z10m_distancev     --------------------------
	.section	.text._Z10m_distancev,"ax",@progbits
	.align	128
        .global         _Z10m_distancev
        .type           _Z10m_distancev,@function
        .size           _Z10m_distancev,(.L_x_1 - _Z10m_distancev)
        .other          _Z10m_distancev,@"STO_CUDA_ENTRY STV_DEFAULT"
_Z10m_distancev:
.text._Z10m_distancev:
[----:B------:R-:W-:Y:S01]  /*0000*/  LDC R1, c[0x0][0x37c] ;  /* 0x0000df00ff017b82 */ /* 0x000fe20000000800 */
[----:B------:R-:W-:Y:S05]  /*0010*/  EXIT ;  /* 0x000000000000794d */ /* 0x000fea0003800000 */
.L_x_0:
[----:B------:R-:W-:-:S00]  /*0020*/  BRA `(.L_x_0) ;  /* 0xfffffffc00fc7947 */ /* 0x000fc0000383ffff */
[----:B------:R-:W-:-:S00]  /*0030*/  NOP ;  /* 0x0000000000007918 */ /* 0x000fc00000000000 */
        /* <DEDUP_REMOVED lines=12> */
.L_x_1:


//--------------------- .nv.shared.reserved.0     --------------------------
	.section	.nv.shared.reserved.0,"aw",@nobits
	.weak		__nv_reservedSMEM_offset_0_alias
	.size		__nv_reservedSMEM_offset_0_alias, 0, 64
	.other		__nv_reservedSMEM_offset_0_alias,@"STO_CUDA_RESERVED_SHARED STV_DEFAULT"
__nv_reservedSMEM_offset_0_alias:
	.zero		0
	.zero		64


//--------------------- .nv.constant0._Z10m_distancev --------------------------
	.section	.nv.constant0._Z10m_distancev,"a",@progbits
	.sectionflags	@""
	.align	4
.nv.constant0._Z10m_distancev:
	.zero		896


//--------------------- SYMBOLS --------------------------

	.type		.nv.reservedSmem.offset0,@object
	.size		.nv.reservedSmem.offset0,0x4
